	.headerflags	@"EF_CUDA_TEXMODE_UNIFIED EF_CUDA_64BIT_ADDRESS EF_CUDA_ACCELERATORS EF_CUDA_SM90 EF_CUDA_VIRTUAL_SM(EF_CUDA_SM90)"
	.elftype	@"ET_EXEC"


//--------------------- .nv.info                  --------------------------
	.section	.nv.info,"",@"SHT_CUDA_INFO"
	.align	4


	//----- nvinfo : EIATTR_REGCOUNT
	.align		4
        /*0000*/ 	.byte	0x04, 0x2f
        /*0002*/ 	.short	(.L_3 - .L_2)
	.align		4
.L_2:
        /*0004*/ 	.word	index@(triton_poi_fused__native_batch_norm_legit_no_training_3)
        /*0008*/ 	.word	0x00000010


	//----- nvinfo : EIATTR_MIN_STACK_SIZE
	.align		4
.L_3:
        /*000c*/ 	.byte	0x04, 0x12
        /*000e*/ 	.short	(.L_5 - .L_4)
	.align		4
.L_4:
        /*0010*/ 	.word	index@(triton_poi_fused__native_batch_norm_legit_no_training_3)
        /*0014*/ 	.word	0x00000000


	//----- nvinfo : EIATTR_FRAME_SIZE
	.align		4
.L_5:
        /*0018*/ 	.byte	0x04, 0x11
        /*001a*/ 	.short	(.L_7 - .L_6)
	.align		4
.L_6:
        /*001c*/ 	.word	index@(triton_poi_fused__native_batch_norm_legit_no_training_3)
        /*0020*/ 	.word	0x00000000


	//----- nvinfo : EIATTR_MIN_STACK_SIZE
	.align		4
.L_7:
        /*0024*/ 	.byte	0x04, 0x12
        /*0026*/ 	.short	(.L_9 - .L_8)
	.align		4
.L_8:
        /*0028*/ 	.word	index@(triton_poi_fused__native_batch_norm_legit_no_training_3)
        /*002c*/ 	.word	0x00000000
.L_9:


//--------------------- .nv.info.triton_poi_fused__native_batch_norm_legit_no_training_3 --------------------------
	.section	.nv.info.triton_poi_fused__native_batch_norm_legit_no_training_3,"",@"SHT_CUDA_INFO"
	.sectionflags	@""
	.align	4


	//----- nvinfo : EIATTR_CUDA_API_VERSION
	.align		4
        /*0000*/ 	.byte	0x04, 0x37
        /*0002*/ 	.short	(.L_11 - .L_10)
.L_10:
        /*0004*/ 	.word	0x0000007c


	//----- nvinfo : EIATTR_KPARAM_INFO
	.align		4
.L_11:
        /*0008*/ 	.byte	0x04, 0x17
        /*000a*/ 	.short	(.L_13 - .L_12)
.L_12:
        /*000c*/ 	.word	0x00000000
        /*0010*/ 	.short	0x0006
        /*0012*/ 	.short	0x0030
        /*0014*/ 	.byte	0x00, 0xf0, 0x11, 0x00


	//----- nvinfo : EIATTR_KPARAM_INFO
	.align		4
.L_13:
        /*0018*/ 	.byte	0x04, 0x17
        /*001a*/ 	.short	(.L_15 - .L_14)
.L_14:
        /*001c*/ 	.word	0x00000000
        /*0020*/ 	.short	0x0005
        /*0022*/ 	.short	0x0028
        /*0024*/ 	.byte	0x00, 0xf4, 0x21, 0x00


	//----- nvinfo : EIATTR_KPARAM_INFO
	.align		4
.L_15:
        /*0028*/ 	.byte	0x04, 0x17
        /*002a*/ 	.short	(.L_17 - .L_16)
.L_16:
        /*002c*/ 	.word	0x00000000
        /*0030*/ 	.short	0x0004
        /*0032*/ 	.short	0x0020
        /*0034*/ 	.byte	0x00, 0xf4, 0x21, 0x00


	//----- nvinfo : EIATTR_KPARAM_INFO
	.align		4
.L_17:
        /*0038*/ 	.byte	0x04, 0x17
        /*003a*/ 	.short	(.L_19 - .L_18)
.L_18:
        /*003c*/ 	.word	0x00000000
        /*0040*/ 	.short	0x0003
        /*0042*/ 	.short	0x0018
        /*0044*/ 	.byte	0x00, 0xf4, 0x21, 0x00


	//----- nvinfo : EIATTR_KPARAM_INFO
	.align		4
.L_19:
        /*0048*/ 	.byte	0x04, 0x17
        /*004a*/ 	.short	(.L_21 - .L_20)
.L_20:
        /*004c*/ 	.word	0x00000000
        /*0050*/ 	.short	0x0002
        /*0052*/ 	.short	0x0010
        /*0054*/ 	.byte	0x00, 0xf4, 0x21, 0x00


	//----- nvinfo : EIATTR_KPARAM_INFO
	.align		4
.L_21:
        /*0058*/ 	.byte	0x04, 0x17
        /*005a*/ 	.short	(.L_23 - .L_22)
.L_22:
        /*005c*/ 	.word	0x00000000
        /*0060*/ 	.short	0x0001
        /*0062*/ 	.short	0x0008
        /*0064*/ 	.byte	0x00, 0xf4, 0x21, 0x00


	//----- nvinfo : EIATTR_KPARAM_INFO
	.align		4
.L_23:
        /*0068*/ 	.byte	0x04, 0x17
        /*006a*/ 	.short	(.L_25 - .L_24)
.L_24:
        /*006c*/ 	.word	0x00000000
        /*0070*/ 	.short	0x0000
        /*0072*/ 	.short	0x0000
        /*0074*/ 	.byte	0x00, 0xf4, 0x21, 0x00


	//----- nvinfo : EIATTR_SPARSE_MMA_MASK
	.align		4
.L_25:
        /*0078*/ 	.byte	0x03, 0x50
        /*007a*/ 	.short	0x0000


	//----- nvinfo : EIATTR_MAXREG_COUNT
	.align		4
        /*007c*/ 	.byte	0x03, 0x1b
        /*007e*/ 	.short	0x00ff


	//----- nvinfo : EIATTR_EXIT_INSTR_OFFSETS
	.align		4
        /*0080*/ 	.byte	0x04, 0x1c
        /*0082*/ 	.short	(.L_27 - .L_26)


	//   ....[0]....
.L_26:
        /*0084*/ 	.word	0x00000330


	//----- nvinfo : EIATTR_REQNTID
	.align		4
.L_27:
        /*0088*/ 	.byte	0x04, 0x10
        /*008a*/ 	.short	(.L_29 - .L_28)
.L_28:
        /*008c*/ 	.word	0x00000080
        /*0090*/ 	.word	0x00000001
        /*0094*/ 	.word	0x00000001


	//----- nvinfo : EIATTR_CBANK_PARAM_SIZE
	.align		4
.L_29:
        /*0098*/ 	.byte	0x03, 0x19
        /*009a*/ 	.short	0x0034


	//----- nvinfo : EIATTR_PARAM_CBANK
	.align		4
        /*009c*/ 	.byte	0x04, 0x0a
        /*009e*/ 	.short	(.L_31 - .L_30)
	.align		4
.L_30:
        /*00a0*/ 	.word	index@(.nv.constant0.triton_poi_fused__native_batch_norm_legit_no_training_3)
        /*00a4*/ 	.short	0x0210
        /*00a6*/ 	.short	0x0034


	//----- nvinfo : EIATTR_SW_WAR
	.align		4
.L_31:
        /*00a8*/ 	.byte	0x04, 0x36
        /*00aa*/ 	.short	(.L_33 - .L_32)
.L_32:
        /*00ac*/ 	.word	0x00000008
.L_33:


//--------------------- .nv.callgraph             --------------------------
	.section	.nv.callgraph,"",@"SHT_CUDA_CALLGRAPH"
	.align	4
	.sectionentsize	8
	.align		4
        /*0000*/ 	.word	0x00000000
	.align		4
        /*0004*/ 	.word	0xffffffff
	.align		4
        /*0008*/ 	.word	0x00000000
	.align		4
        /*000c*/ 	.word	0xfffffffe
	.align		4
        /*0010*/ 	.word	0x00000000
	.align		4
        /*0014*/ 	.word	0xfffffffd
	.align		4
        /*0018*/ 	.word	0x00000000
	.align		4
        /*001c*/ 	.word	0xfffffffc


//--------------------- .nv.constant4             --------------------------
	.section	.nv.constant4,"a",@progbits
	.align	8
	.align		8
.nv.constant4:
        /*0000*/ 	.dword	_$_str
	.align		8
        /*0008*/ 	.dword	_$_str_$_2


//--------------------- .text.triton_poi_fused__native_batch_norm_legit_no_training_3 --------------------------
	.section	.text.triton_poi_fused__native_batch_norm_legit_no_training_3,"ax",@progbits
	.align	128
        .global         triton_poi_fused__native_batch_norm_legit_no_training_3
        .type           triton_poi_fused__native_batch_norm_legit_no_training_3,@function
        .size           triton_poi_fused__native_batch_norm_legit_no_training_3,(.L_x_1 - triton_poi_fused__native_batch_norm_legit_no_training_3)
        .other          triton_poi_fused__native_batch_norm_legit_no_training_3,@"STO_CUDA_ENTRY STV_DEFAULT"
triton_poi_fused__native_batch_norm_legit_no_training_3:
.text.triton_poi_fused__native_batch_norm_legit_no_training_3:
[----:B------:R-:W-:Y:S01]  /*0000*/  LDC R1, c[0x0][0x28] ;  /* 0x00000a00ff017b82 */ /* 0x000fe20000000800 */
[----:B------:R-:W1:Y:S07]  /*0010*/  S2R R0, SR_TID.X ;  /* 0x0000000000007919 */ /* 0x000e6e0000002100 */
[----:B------:R-:W2:Y:S01]  /*0020*/  LDC.64 R6, c[0x0][0x220] ;  /* 0x00008800ff067b82 */ /* 0x000ea20000000a00 */
[----:B------:R-:W-:Y:S01]  /*0030*/  ULDC.64 UR4, c[0x0][0x208] ;  /* 0x0000820000047ab9 */ /* 0x000fe20000000a00 */
[----:B------:R-:W3:Y:S06]  /*0040*/  S2R R3, SR_CTAID.X ;  /* 0x0000000000037919 */ /* 0x000eec0000002500 */
[----:B------:R-:W4:Y:S08]  /*0050*/  LDC.64 R4, c[0x0][0x218] ;  /* 0x00008600ff047b82 */ /* 0x000f300000000a00 */
[----:B------:R-:W5:Y:S08]  /*0060*/  LDC.64 R8, c[0x0][0x228] ;  /* 0x00008a00ff087b82 */ /* 0x000f700000000a00 */
[----:B------:R-:W5:Y:S01]  /*0070*/  LDC.64 R10, c[0x0][0x230] ;  /* 0x00008c00ff0a7b82 */ /* 0x000f620000000a00 */
[----:B-1----:R-:W-:-:S02]  /*0080*/  LOP3.LUT R0, R0, 0x7f, RZ, 0xc0, !PT ;  /* 0x0000007f00007812 */ /* 0x002fc400078ec0ff */
[----:B---3--:R-:W-:-:S03]  /*0090*/  SHF.R.S32.HI R2, RZ, 0x18, R3 ;  /* 0x00000018ff027819 */ /* 0x008fc60000011403 */
[----:B------:R-:W-:Y:S01]  /*00a0*/  IMAD R0, R3, 0x80, R0 ;  /* 0x0000008003007824 */ /* 0x000fe200078e0200 */
[----:B------:R-:W-:-:S04]  /*00b0*/  SGXT R3, R2, 0x1 ;  /* 0x000000010203781a */ /* 0x000fc80000000200 */
[----:B------:R-:W-:-:S04]  /*00c0*/  LEA.HI R3, R3, R0, RZ, 0x8 ;  /* 0x0000000003037211 */ /* 0x000fc800078f40ff */
[----:B------:R-:W-:-:S04]  /*00d0*/  SHF.R.S32.HI R3, RZ, 0x8, R3 ;  /* 0x00000008ff037819 */ /* 0x000fc80000011403 */
[----:B------:R-:W-:-:S04]  /*00e0*/  LEA.HI R2, R3, R3, RZ, 0x4 ;  /* 0x0000000303027211 */ /* 0x000fc800078f20ff */
[----:B------:R-:W-:-:S05]  /*00f0*/  LOP3.LUT R2, R2, 0xfffffff0, RZ, 0xc0, !PT ;  /* 0xfffffff002027812 */ /* 0x000fca00078ec0ff */
[----:B------:R-:W-:Y:S02]  /*0100*/  IMAD.IADD R13, R3, 0x1, -R2 ;  /* 0x00000001030d7824 */ /* 0x000fe400078e0a02 */
[----:B------:R-:W1:Y:S02]  /*0110*/  LDC.64 R2, c[0x0][0x210] ;  /* 0x00008400ff027b82 */ /* 0x000e640000000a00 */
[----:B--2---:R-:W-:-:S06]  /*0120*/  IMAD.WIDE R6, R13, 0x4, R6 ;  /* 0x000000040d067825 */ /* 0x004fcc00078e0206 */
[----:B------:R-:W2:Y:S01]  /*0130*/  LDG.E.EL R6, desc[UR4][R6.64] ;  /* 0x0000000406067981 */ /* 0x000ea2000c2e1900 */
[----:B----4-:R-:W-:-:S04]  /*0140*/  IMAD.WIDE R4, R13, 0x4, R4 ;  /* 0x000000040d047825 */ /* 0x010fc800078e0204 */
[C---:B-----5:R-:W-:Y:S02]  /*0150*/  IMAD.WIDE R8, R13.reuse, 0x4, R8 ;  /* 0x000000040d087825 */ /* 0x060fe400078e0208 */
[----:B------:R3:W4:Y:S02]  /*0160*/  LDG.E.EL R5, desc[UR4][R4.64] ;  /* 0x0000000404057981 */ /* 0x000724000c2e1900 */
[----:B0-----:R-:W-:Y:S02]  /*0170*/  IMAD.WIDE R10, R13, 0x4, R10 ;  /* 0x000000040d0a7825 */ /* 0x001fe400078e020a */
[----:B------:R-:W5:Y:S04]  /*0180*/  LDG.E.EL R8, desc[UR4][R8.64] ;  /* 0x0000000408087981 */ /* 0x000f68000c2e1900 */
[----:B------:R-:W5:Y:S01]  /*0190*/  LDG.E.EL R11, desc[UR4][R10.64] ;  /* 0x000000040a0b7981 */ /* 0x000f62000c2e1900 */
[----:B-1----:R-:W-:-:S05]  /*01a0*/  IMAD.WIDE R2, R0, 0x4, R2 ;  /* 0x0000000400027825 */ /* 0x002fca00078e0202 */
[----:B------:R0:W4:Y:S01]  /*01b0*/  LDG.E R12, desc[UR4][R2.64] ;  /* 0x00000004020c7981 */ /* 0x000122000c1e1900 */
[----:B---3--:R-:W-:Y:S01]  /*01c0*/  HFMA2.MMA R4, -RZ, RZ, 1.625, 0 ;  /* 0x3e800000ff047435 */ /* 0x008fe200000001ff */
[----:B------:R-:W-:Y:S01]  /*01d0*/  SHF.R.S32.HI R13, RZ, 0x1f, R0 ;  /* 0x0000001fff0d7819 */ /* 0x000fe20000011400 */
[----:B0-----:R-:W0:Y:S03]  /*01e0*/  LDC.64 R2, c[0x0][0x238] ;  /* 0x00008e00ff027b82 */ /* 0x001e260000000a00 */
[----:B------:R-:W-:Y:S01]  /*01f0*/  LEA.HI R13, R13, R0, RZ, 0xc ;  /* 0x000000000d0d7211 */ /* 0x000fe200078f60ff */
[----:B--2---:R-:W-:-:S04]  /*0200*/  FADD R6, R6, 9.9999997473787516356e-06 ;  /* 0x3727c5ac06067421 */ /* 0x004fc80000000000 */
[----:B------:R-:W1:Y:S02]  /*0210*/  MUFU.SQRT R7, R6 ;  /* 0x0000000600077308 */ /* 0x000e640000002000 */
[C---:B-1----:R-:W-:Y:S02]  /*0220*/  FSETP.GT.AND P0, PT, R7.reuse, 8.50705917302346158658e+37, PT ;  /* 0x7e8000000700780b */ /* 0x042fe40003f04000 */
[----:B------:R-:W-:-:S11]  /*0230*/  FSETP.GEU.AND P1, PT, R7, 1.175494350822287508e-38, PT ;  /* 0x008000000700780b */ /* 0x000fd60003f2e000 */
[----:B------:R-:W-:-:S04]  /*0240*/  @P0 FMUL R7, R7, 0.25 ;  /* 0x3e80000007070820 */ /* 0x000fc80000400000 */
[----:B------:R-:W-:-:S06]  /*0250*/  @!P1 FMUL R7, R7, 16777216 ;  /* 0x4b80000007079820 */ /* 0x000fcc0000400000 */
[----:B------:R-:W1:Y:S01]  /*0260*/  MUFU.RCP R7, R7 ;  /* 0x0000000700077308 */ /* 0x000e620000001000 */
[----:B------:R-:W-:Y:S02]  /*0270*/  FSEL R4, R4, 1, P0 ;  /* 0x3f80000004047808 */ /* 0x000fe40000000000 */
[----:B------:R-:W-:-:S03]  /*0280*/  SHF.L.U32 R6, R13, 0x1, RZ ;  /* 0x000000010d067819 */ /* 0x000fc600000006ff */
[----:B------:R-:W-:Y:S01]  /*0290*/  @!P1 FMUL R4, R4, 16777216 ;  /* 0x4b80000004049820 */ /* 0x000fe20000400000 */
[----:B------:R-:W-:Y:S01]  /*02a0*/  LOP3.LUT R13, R13, 0xfffff000, RZ, 0xc0, !PT ;  /* 0xfffff0000d0d7812 */ /* 0x000fe200078ec0ff */
[----:B----4-:R-:W-:Y:S01]  /*02b0*/  FADD R5, R12, -R5 ;  /* 0x800000050c057221 */ /* 0x010fe20000000000 */
[----:B------:R-:W-:Y:S01]  /*02c0*/  LOP3.LUT R6, R6, 0xffffe000, RZ, 0xc0, !PT ;  /* 0xffffe00006067812 */ /* 0x000fe200078ec0ff */
[----:B-1----:R-:W-:-:S03]  /*02d0*/  FMUL R4, R7, R4 ;  /* 0x0000000407047220 */ /* 0x002fc60000400000 */
[----:B------:R-:W-:Y:S01]  /*02e0*/  IADD3 R13, R6, R0, -R13 ;  /* 0x00000000060d7210 */ /* 0x000fe20007ffe80d */
[----:B------:R-:W-:-:S04]  /*02f0*/  FMUL R4, R5, R4 ;  /* 0x0000000405047220 */ /* 0x000fc80000400000 */
[----:B0-----:R-:W-:-:S04]  /*0300*/  IMAD.WIDE R2, R13, 0x4, R2 ;  /* 0x000000040d027825 */ /* 0x001fc800078e0202 */
[----:B-----5:R-:W-:-:S05]  /*0310*/  FFMA R11, R8, R4, R11 ;  /* 0x00000004080b7223 */ /* 0x020fca000000000b */
[----:B------:R-:W-:Y:S01]  /*0320*/  STG.E desc[UR4][R2.64], R11 ;  /* 0x0000000b02007986 */ /* 0x000fe2000c101904 */
[----:B------:R-:W-:Y:S05]  /*0330*/  EXIT ;  /* 0x000000000000794d */ /* 0x000fea0003800000 */
.L_x_0:
[----:B------:R-:W-:-:S00]  /*0340*/  BRA `(.L_x_0) ;  /* 0xfffffffc00fc7947 */ /* 0x000fc0000383ffff */
[----:B------:R-:W-:-:S00]  /*0350*/  NOP ;  /* 0x0000000000007918 */ /* 0x000fc00000000000 */
        /* <DEDUP_REMOVED lines=10> */
.L_x_1:


//--------------------- .nv.global.init           --------------------------
	.section	.nv.global.init,"aw",@progbits
.nv.global.init:
	.type		_$_str,@object
	.size		_$_str,(_$_str_$_2 - _$_str)
_$_str:
        /*0000*/ 	.byte	0x5f, 0x5f, 0x43, 0x55, 0x44, 0x41, 0x5f, 0x46, 0x54, 0x5a, 0x00
	.type		_$_str_$_2,@object
	.size		_$_str_$_2,(.L_1 - _$_str_$_2)
_$_str_$_2:
        /*000b*/ 	.byte	0x5f, 0x5f, 0x43, 0x55, 0x44, 0x41, 0x5f, 0x50, 0x52, 0x45, 0x43, 0x5f, 0x53, 0x51, 0x52, 0x54
        /*001b*/ 	.byte	0x00
.L_1:


//--------------------- .nv.constant0.triton_poi_fused__native_batch_norm_legit_no_training_3 --------------------------
	.section	.nv.constant0.triton_poi_fused__native_batch_norm_legit_no_training_3,"a",@progbits
	.sectionflags	@""
	.align	4
.nv.constant0.triton_poi_fused__native_batch_norm_legit_no_training_3:
	.zero		580
